	.headerflags	@"EF_CUDA_TEXMODE_UNIFIED EF_CUDA_64BIT_ADDRESS EF_CUDA_ACCELERATORS EF_CUDA_SM90 EF_CUDA_VIRTUAL_SM(EF_CUDA_SM90)"
	.elftype	@"ET_EXEC"


//--------------------- .nv.info                  --------------------------
	.section	.nv.info,"",@"SHT_CUDA_INFO"
	.align	4


	//----- nvinfo : EIATTR_REGCOUNT
	.align		4
        /*0000*/ 	.byte	0x04, 0x2f
        /*0002*/ 	.short	(.L_3 - .L_2)
	.align		4
.L_2:
        /*0004*/ 	.word	index@(triton_poi_fused_add_div_sqrt_19)
        /*0008*/ 	.word	0x0000000e


	//----- nvinfo : EIATTR_MIN_STACK_SIZE
	.align		4
.L_3:
        /*000c*/ 	.byte	0x04, 0x12
        /*000e*/ 	.short	(.L_5 - .L_4)
	.align		4
.L_4:
        /*0010*/ 	.word	index@(triton_poi_fused_add_div_sqrt_19)
        /*0014*/ 	.word	0x00000000


	//----- nvinfo : EIATTR_FRAME_SIZE
	.align		4
.L_5:
        /*0018*/ 	.byte	0x04, 0x11
        /*001a*/ 	.short	(.L_7 - .L_6)
	.align		4
.L_6:
        /*001c*/ 	.word	index@(triton_poi_fused_add_div_sqrt_19)
        /*0020*/ 	.word	0x00000000


	//----- nvinfo : EIATTR_MIN_STACK_SIZE
	.align		4
.L_7:
        /*0024*/ 	.byte	0x04, 0x12
        /*0026*/ 	.short	(.L_9 - .L_8)
	.align		4
.L_8:
        /*0028*/ 	.word	index@(triton_poi_fused_add_div_sqrt_19)
        /*002c*/ 	.word	0x00000000
.L_9:


//--------------------- .nv.info.triton_poi_fused_add_div_sqrt_19 --------------------------
	.section	.nv.info.triton_poi_fused_add_div_sqrt_19,"",@"SHT_CUDA_INFO"
	.sectionflags	@""
	.align	4


	//----- nvinfo : EIATTR_CUDA_API_VERSION
	.align		4
        /*0000*/ 	.byte	0x04, 0x37
        /*0002*/ 	.short	(.L_11 - .L_10)
.L_10:
        /*0004*/ 	.word	0x0000007c


	//----- nvinfo : EIATTR_KPARAM_INFO
	.align		4
.L_11:
        /*0008*/ 	.byte	0x04, 0x17
        /*000a*/ 	.short	(.L_13 - .L_12)
.L_12:
        /*000c*/ 	.word	0x00000000
        /*0010*/ 	.short	0x0002
        /*0012*/ 	.short	0x0010
        /*0014*/ 	.byte	0x00, 0xf0, 0x11, 0x00


	//----- nvinfo : EIATTR_KPARAM_INFO
	.align		4
.L_13:
        /*0018*/ 	.byte	0x04, 0x17
        /*001a*/ 	.short	(.L_15 - .L_14)
.L_14:
        /*001c*/ 	.word	0x00000000
        /*0020*/ 	.short	0x0001
        /*0022*/ 	.short	0x0008
        /*0024*/ 	.byte	0x00, 0xf4, 0x21, 0x00


	//----- nvinfo : EIATTR_KPARAM_INFO
	.align		4
.L_15:
        /*0028*/ 	.byte	0x04, 0x17
        /*002a*/ 	.short	(.L_17 - .L_16)
.L_16:
        /*002c*/ 	.word	0x00000000
        /*0030*/ 	.short	0x0000
        /*0032*/ 	.short	0x0000
        /*0034*/ 	.byte	0x00, 0xf4, 0x21, 0x00


	//----- nvinfo : EIATTR_SPARSE_MMA_MASK
	.align		4
.L_17:
        /*0038*/ 	.byte	0x03, 0x50
        /*003a*/ 	.short	0x0000


	//----- nvinfo : EIATTR_MAXREG_COUNT
	.align		4
        /*003c*/ 	.byte	0x03, 0x1b
        /*003e*/ 	.short	0x00ff


	//----- nvinfo : EIATTR_EXIT_INSTR_OFFSETS
	.align		4
        /*0040*/ 	.byte	0x04, 0x1c
        /*0042*/ 	.short	(.L_19 - .L_18)


	//   ....[0]....
.L_18:
        /*0044*/ 	.word	0x000002f0


	//   ....[1]....
        /*0048*/ 	.word	0x00000310


	//----- nvinfo : EIATTR_REQNTID
	.align		4
.L_19:
        /*004c*/ 	.byte	0x04, 0x10
        /*004e*/ 	.short	(.L_21 - .L_20)
.L_20:
        /*0050*/ 	.word	0x00000080
        /*0054*/ 	.word	0x00000001
        /*0058*/ 	.word	0x00000001


	//----- nvinfo : EIATTR_CBANK_PARAM_SIZE
	.align		4
.L_21:
        /*005c*/ 	.byte	0x03, 0x19
        /*005e*/ 	.short	0x0014


	//----- nvinfo : EIATTR_PARAM_CBANK
	.align		4
        /*0060*/ 	.byte	0x04, 0x0a
        /*0062*/ 	.short	(.L_23 - .L_22)
	.align		4
.L_22:
        /*0064*/ 	.word	index@(.nv.constant0.triton_poi_fused_add_div_sqrt_19)
        /*0068*/ 	.short	0x0210
        /*006a*/ 	.short	0x0014


	//----- nvinfo : EIATTR_SW_WAR
	.align		4
.L_23:
        /*006c*/ 	.byte	0x04, 0x36
        /*006e*/ 	.short	(.L_25 - .L_24)
.L_24:
        /*0070*/ 	.word	0x00000008
.L_25:


//--------------------- .nv.callgraph             --------------------------
	.section	.nv.callgraph,"",@"SHT_CUDA_CALLGRAPH"
	.align	4
	.sectionentsize	8
	.align		4
        /*0000*/ 	.word	0x00000000
	.align		4
        /*0004*/ 	.word	0xffffffff
	.align		4
        /*0008*/ 	.word	0x00000000
	.align		4
        /*000c*/ 	.word	0xfffffffe
	.align		4
        /*0010*/ 	.word	0x00000000
	.align		4
        /*0014*/ 	.word	0xfffffffd
	.align		4
        /*0018*/ 	.word	0x00000000
	.align		4
        /*001c*/ 	.word	0xfffffffc


//--------------------- .nv.constant4             --------------------------
	.section	.nv.constant4,"a",@progbits
	.align	8
	.align		8
.nv.constant4:
        /*0000*/ 	.dword	_$_str
	.align		8
        /*0008*/ 	.dword	_$_str_$_2


//--------------------- .text.triton_poi_fused_add_div_sqrt_19 --------------------------
	.section	.text.triton_poi_fused_add_div_sqrt_19,"ax",@progbits
	.align	128
        .global         triton_poi_fused_add_div_sqrt_19
        .type           triton_poi_fused_add_div_sqrt_19,@function
        .size           triton_poi_fused_add_div_sqrt_19,(.L_x_1 - triton_poi_fused_add_div_sqrt_19)
        .other          triton_poi_fused_add_div_sqrt_19,@"STO_CUDA_ENTRY STV_DEFAULT"
triton_poi_fused_add_div_sqrt_19:
.text.triton_poi_fused_add_div_sqrt_19:
[----:B------:R-:W0:Y:S02]  /*0000*/  LDC R1, c[0x0][0x28] ;  /* 0x00000a00ff017b82 */ /* 0x000e240000000800 */
[----:B------:R-:W1:Y:S01]  /*0010*/  S2R R0, SR_TID.X ;  /* 0x0000000000007919 */ /* 0x000e620000002100 */
[----:B------:R-:W2:Y:S01]  /*0020*/  LDC.64 R2, c[0x0][0x218] ;  /* 0x00008600ff027b82 */ /* 0x000ea20000000a00 */
[----:B------:R-:W-:Y:S01]  /*0030*/  ULDC.64 UR4, c[0x0][0x208] ;  /* 0x0000820000047ab9 */ /* 0x000fe20000000a00 */
[----:B------:R-:W3:Y:S01]  /*0040*/  S2R R9, SR_CTAID.X ;  /* 0x0000000000097919 */ /* 0x000ee20000002500 */
[----:B-1----:R-:W-:-:S04]  /*0050*/  SHF.L.U32 R0, R0, 0x1, RZ ;  /* 0x0000000100007819 */ /* 0x002fc800000006ff */
[----:B------:R-:W-:-:S04]  /*0060*/  LOP3.LUT R0, R0, 0xfe, RZ, 0xc0, !PT ;  /* 0x000000fe00007812 */ /* 0x000fc800078ec0ff */
[----:B---3--:R-:W-:-:S04]  /*0070*/  LEA R9, R9, R0, 0x8 ;  /* 0x0000000009097211 */ /* 0x008fc800078e40ff */
[----:B------:R-:W-:Y:S01]  /*0080*/  IADD3 R0, R9, 0x1, RZ ;  /* 0x0000000109007810 */ /* 0x000fe20007ffe0ff */
[C---:B------:R-:W-:Y:S01]  /*0090*/  IMAD.HI R4, R9.reuse, 0x5397829d, RZ ;  /* 0x5397829d09047827 */ /* 0x040fe200078e02ff */
[----:B------:R-:W-:-:S03]  /*00a0*/  ISETP.GE.AND P2, PT, R9, 0xc400, PT ;  /* 0x0000c4000900780c */ /* 0x000fc60003f46270 */
[----:B------:R-:W-:Y:S01]  /*00b0*/  IMAD.HI R7, R0, 0x5397829d, RZ ;  /* 0x5397829d00077827 */ /* 0x000fe200078e02ff */
[----:B------:R-:W-:-:S04]  /*00c0*/  SHF.R.U32.HI R5, RZ, 0x1f, R4 ;  /* 0x0000001fff057819 */ /* 0x000fc80000011604 */
[----:B------:R-:W-:Y:S02]  /*00d0*/  SHF.R.U32.HI R8, RZ, 0x1f, R7 ;  /* 0x0000001fff087819 */ /* 0x000fe40000011607 */
[CC--:B------:R-:W-:Y:S02]  /*00e0*/  LEA.HI.SX32 R6, R4.reuse, R5.reuse, 0x1c ;  /* 0x0000000504067211 */ /* 0x0c0fe400078fe2ff */
[----:B------:R-:W-:Y:S02]  /*00f0*/  LEA.HI.SX32 R7, R7, R8, 0x1c ;  /* 0x0000000807077211 */ /* 0x000fe400078fe2ff */
[----:B------:R-:W-:Y:S01]  /*0100*/  LEA.HI.SX32 R10, R4, R5, 0x14 ;  /* 0x00000005040a7211 */ /* 0x000fe200078fa2ff */
[----:B------:R-:W-:Y:S01]  /*0110*/  IMAD R6, R6, -0x31, R9 ;  /* 0xffffffcf06067824 */ /* 0x000fe200078e0209 */
[----:B------:R-:W-:Y:S01]  /*0120*/  MOV R8, RZ ;  /* 0x000000ff00087202 */ /* 0x000fe20000000f00 */
[----:B------:R-:W-:Y:S01]  /*0130*/  IMAD R7, R7, -0x31, R0 ;  /* 0xffffffcf07077824 */ /* 0x000fe200078e0200 */
[----:B------:R-:W-:Y:S01]  /*0140*/  HFMA2.MMA R0, -RZ, RZ, 0, 0 ;  /* 0x00000000ff007435 */ /* 0x000fe200000001ff */
[----:B------:R-:W-:-:S02]  /*0150*/  IMAD R5, R10, 0x31, R6 ;  /* 0x000000310a057824 */ /* 0x000fc400078e0206 */
[----:B------:R-:W-:Y:S02]  /*0160*/  IMAD R7, R10, 0x31, R7 ;  /* 0x000000310a077824 */ /* 0x000fe400078e0207 */
[----:B--2---:R-:W-:-:S04]  /*0170*/  IMAD.WIDE R4, R5, 0x4, R2 ;  /* 0x0000000405047825 */ /* 0x004fc800078e0202 */
[----:B------:R-:W-:Y:S01]  /*0180*/  IMAD.WIDE R6, R7, 0x4, R2 ;  /* 0x0000000407067825 */ /* 0x000fe200078e0202 */
[----:B------:R-:W2:Y:S01]  /*0190*/  @!P2 LDG.E.EL R0, desc[UR4][R4.64] ;  /* 0x000000040400a981 */ /* 0x000ea2000c2e1900 */
[----:B------:R-:W1:Y:S03]  /*01a0*/  LDC.64 R2, c[0x0][0x210] ;  /* 0x00008400ff027b82 */ /* 0x000e660000000a00 */
[----:B------:R-:W3:Y:S01]  /*01b0*/  @!P2 LDG.E.EL R8, desc[UR4][R6.64] ;  /* 0x000000040608a981 */ /* 0x000ee2000c2e1900 */
[----:B------:R-:W-:Y:S01]  /*01c0*/  CS2R R10, SRZ ;  /* 0x00000000000a7805 */ /* 0x000fe2000001ff00 */
[----:B-1----:R-:W-:-:S05]  /*01d0*/  IMAD.WIDE R2, R9, 0x4, R2 ;  /* 0x0000000409027825 */ /* 0x002fca00078e0202 */
[----:B------:R-:W4:Y:S01]  /*01e0*/  @!P2 LDG.E.64 R10, desc[UR4][R2.64] ;  /* 0x00000004020aa981 */ /* 0x000f22000c1e1b00 */
[----:B--2---:R-:W-:Y:S01]  /*01f0*/  FADD R0, R0, 9.9999997171806853657e-10 ;  /* 0x3089705f00007421 */ /* 0x004fe20000000000 */
[----:B---3--:R-:W-:-:S05]  /*0200*/  FADD R8, R8, 9.9999997171806853657e-10 ;  /* 0x3089705f08087421 */ /* 0x008fca0000000000 */
[----:B------:R-:W1:Y:S08]  /*0210*/  MUFU.SQRT R0, R0 ;  /* 0x0000000000007308 */ /* 0x000e700000002000 */
[----:B------:R-:W2:Y:S01]  /*0220*/  MUFU.SQRT R8, R8 ;  /* 0x0000000800087308 */ /* 0x000ea20000002000 */
[----:B-1----:R-:W-:-:S05]  /*0230*/  FADD R4, R0, 1.00000001335143196e-10 ;  /* 0x2edbe6ff00047421 */ /* 0x002fca0000000000 */
[----:B------:R-:W-:Y:S01]  /*0240*/  FSETP.GT.AND P0, PT, R4, 8.50705917302346158658e+37, PT ;  /* 0x7e8000000400780b */ /* 0x000fe20003f04000 */
[----:B--2---:R-:W-:-:S05]  /*0250*/  FADD R5, R8, 1.00000001335143196e-10 ;  /* 0x2edbe6ff08057421 */ /* 0x004fca0000000000 */
[----:B------:R-:W-:-:S07]  /*0260*/  FSETP.GT.AND P1, PT, R5, 8.50705917302346158658e+37, PT ;  /* 0x7e8000000500780b */ /* 0x000fce0003f24000 */
[----:B------:R-:W-:Y:S01]  /*0270*/  @P0 FMUL R4, R4, 0.25 ;  /* 0x3e80000004040820 */ /* 0x000fe20000400000 */
[----:B----4-:R-:W-:-:S03]  /*0280*/  @P0 FMUL R10, R10, 0.25 ;  /* 0x3e8000000a0a0820 */ /* 0x010fc60000400000 */
[----:B------:R-:W1:Y:S02]  /*0290*/  MUFU.RCP R7, R4 ;  /* 0x0000000400077308 */ /* 0x000e640000001000 */
[----:B------:R-:W-:Y:S01]  /*02a0*/  @P1 FMUL R5, R5, 0.25 ;  /* 0x3e80000005051820 */ /* 0x000fe20000400000 */
[----:B------:R-:W-:-:S05]  /*02b0*/  @P1 FMUL R11, R11, 0.25 ;  /* 0x3e8000000b0b1820 */ /* 0x000fca0000400000 */
[----:B------:R-:W2:Y:S01]  /*02c0*/  MUFU.RCP R6, R5 ;  /* 0x0000000500067308 */ /* 0x000ea20000001000 */
[----:B-1----:R-:W-:Y:S01]  /*02d0*/  FMUL R10, R7, R10 ;  /* 0x0000000a070a7220 */ /* 0x002fe20000400000 */
[----:B--2---:R-:W-:Y:S01]  /*02e0*/  FMUL R11, R6, R11 ;  /* 0x0000000b060b7220 */ /* 0x004fe20000400000 */
[----:B------:R-:W-:Y:S06]  /*02f0*/  @P2 EXIT ;  /* 0x000000000000294d */ /* 0x000fec0003800000 */
[----:B------:R-:W-:Y:S01]  /*0300*/  STG.E.64 desc[UR4][R2.64], R10 ;  /* 0x0000000a02007986 */ /* 0x000fe2000c101b04 */
[----:B------:R-:W-:Y:S05]  /*0310*/  EXIT ;  /* 0x000000000000794d */ /* 0x000fea0003800000 */
.L_x_0:
[----:B------:R-:W-:-:S00]  /*0320*/  BRA `(.L_x_0) ;  /* 0xfffffffc00fc7947 */ /* 0x000fc0000383ffff */
[----:B------:R-:W-:-:S00]  /*0330*/  NOP ;  /* 0x0000000000007918 */ /* 0x000fc00000000000 */
        /* <DEDUP_REMOVED lines=12> */
.L_x_1:


//--------------------- .nv.global.init           --------------------------
	.section	.nv.global.init,"aw",@progbits
.nv.global.init:
	.type		_$_str,@object
	.size		_$_str,(_$_str_$_2 - _$_str)
_$_str:
        /*0000*/ 	.byte	0x5f, 0x5f, 0x43, 0x55, 0x44, 0x41, 0x5f, 0x46, 0x54, 0x5a, 0x00
	.type		_$_str_$_2,@object
	.size		_$_str_$_2,(.L_1 - _$_str_$_2)
_$_str_$_2:
        /*000b*/ 	.byte	0x5f, 0x5f, 0x43, 0x55, 0x44, 0x41, 0x5f, 0x50, 0x52, 0x45, 0x43, 0x5f, 0x53, 0x51, 0x52, 0x54
        /*001b*/ 	.byte	0x00
.L_1:


//--------------------- .nv.constant0.triton_poi_fused_add_div_sqrt_19 --------------------------
	.section	.nv.constant0.triton_poi_fused_add_div_sqrt_19,"a",@progbits
	.sectionflags	@""
	.align	4
.nv.constant0.triton_poi_fused_add_div_sqrt_19:
	.zero		548
